







.version 6.4
.target sm_70
.address_size 64



.visible .entry _Z11kernel_l2wbv(

)
{
.reg .pred %p<2>;
.reg .f32 %f<2>;
.reg .b32 %r<10>;
.reg .b64 %rd<2>;


bar.sync 0;
mov.u32 %r1, %ntid.x;
mov.u32 %r2, %tid.y;
mov.u32 %r3, %tid.x;
mad.lo.s32 %r4, %r1, %r2, %r3;
neg.s32 %r5, %r1;
mov.u32 %r6, %tid.z;
mul.lo.s32 %r7, %r6, %r5;
mov.u32 %r8, %ntid.y;
mul.lo.s32 %r9, %r7, %r8;
setp.ne.s32	%p1, %r4, %r9;
@%p1 bra BB0_2;

mov.u64 %rd1, 0;
mov.f32 %f1, 0f00000000;

	st.global.f32.cg [%rd1], %f1;


BB0_2:

	membar.gl;

	ret;
}


.visible .entry _Z15kernel_l2wb_pctv(

)
{
.reg .pred %p<2>;
.reg .f32 %f<3>;
.reg .b32 %r<10>;
.reg .b64 %rd<3>;


bar.sync 0;
mov.u32 %r1, %ntid.x;
mov.u32 %r2, %tid.y;
mov.u32 %r3, %tid.x;
mad.lo.s32 %r4, %r1, %r2, %r3;
neg.s32 %r5, %r1;
mov.u32 %r6, %tid.z;
mul.lo.s32 %r7, %r6, %r5;
mov.u32 %r8, %ntid.y;
mul.lo.s32 %r9, %r7, %r8;
setp.ne.s32	%p1, %r4, %r9;
@%p1 bra BB1_2;

mov.u64 %rd1, 0;
mov.f32 %f1, 0f00000000;

	st.global.f32.cg [%rd1], %f1;


BB1_2:

	membar.gl;

	mov.u64 %rd2, 0;
mov.f32 %f2, 0f00000000;

	st.global.f32.wb [%rd2], %f2;

	
	membar.gl;

	ret;
}




// ===== COMPILED SASS (sm_100) =====

	.target	sm_100

	.elftype	@"ET_EXEC"


//--------------------- .note.nv.tkinfo           --------------------------
	.section	.note.nv.tkinfo,"",@"SHT_NOTE"
	.sectionflags	@"SHF_NOTE_NV_TKINFO"
	.tkinfo
        /*0018*/ 	.word	0x00000002
        /*0030*/ 	.string	""
        /*0030*/ 	.string	"ptxas"
        /*0030*/ 	.string	"Cuda compilation tools, release 13.0, V13.0.88"
        /*0030*/ 	.string	"Build cuda_13.0.r13.0/compiler.36424714_0"
        /*0030*/ 	.string	"-arch sm_100 "



//--------------------- .note.nv.cuinfo           --------------------------
	.section	.note.nv.cuinfo,"",@"SHT_NOTE"
	.sectionflags	@"SHF_NOTE_NV_CUINFO"
        /*0018*/ 	.short	0x0002
        /*001a*/ 	.short	0x0046
        /*001c*/ 	.short	0x0082
	.zero		2


//--------------------- .nv.info                  --------------------------
	.section	.nv.info,"",@"SHT_CUDA_INFO"
	.align	4


	//----- nvinfo : EIATTR_REGCOUNT
	.align		4
        /*0000*/ 	.byte	0x04, 0x2f
        /*0002*/ 	.short	(.L_1 - .L_0)
	.align		4
.L_0:
        /*0004*/ 	.word	index@(_Z11kernel_l2wbv)
        /*0008*/ 	.word	0x00000006


	//----- nvinfo : EIATTR_FRAME_SIZE
	.align		4
.L_1:
        /*000c*/ 	.byte	0x04, 0x11
        /*000e*/ 	.short	(.L_3 - .L_2)
	.align		4
.L_2:
        /*0010*/ 	.word	index@(_Z11kernel_l2wbv)
        /*0014*/ 	.word	0x00000000


	//----- nvinfo : EIATTR_REGCOUNT
	.align		4
.L_3:
        /*0018*/ 	.byte	0x04, 0x2f
        /*001a*/ 	.short	(.L_5 - .L_4)
	.align		4
.L_4:
        /*001c*/ 	.word	index@(_Z15kernel_l2wb_pctv)
        /*0020*/ 	.word	0x00000008


	//----- nvinfo : EIATTR_FRAME_SIZE
	.align		4
.L_5:
        /*0024*/ 	.byte	0x04, 0x11
        /*0026*/ 	.short	(.L_7 - .L_6)
	.align		4
.L_6:
        /*0028*/ 	.word	index@(_Z15kernel_l2wb_pctv)
        /*002c*/ 	.word	0x00000000


	//----- nvinfo : EIATTR_MIN_STACK_SIZE
	.align		4
.L_7:
        /*0030*/ 	.byte	0x04, 0x12
        /*0032*/ 	.short	(.L_9 - .L_8)
	.align		4
.L_8:
        /*0034*/ 	.word	index@(_Z15kernel_l2wb_pctv)
        /*0038*/ 	.word	0x00000000


	//----- nvinfo : EIATTR_MIN_STACK_SIZE
	.align		4
.L_9:
        /*003c*/ 	.byte	0x04, 0x12
        /*003e*/ 	.short	(.L_11 - .L_10)
	.align		4
.L_10:
        /*0040*/ 	.word	index@(_Z11kernel_l2wbv)
        /*0044*/ 	.word	0x00000000
.L_11:


//--------------------- .nv.compat                --------------------------
	.section	.nv.compat,"",@"SHT_CUDA_COMPAT_INFO"
	.align	4
        /*0000*/ 	.byte	0x02, 0x09, 0x00, 0x00, 0x02, 0x02, 0x01, 0x00, 0x02, 0x05, 0x05, 0x00, 0x03, 0x07, 0x01, 0x01
        /*0010*/ 	.byte	0x02, 0x03, 0x00, 0x00, 0x02, 0x06, 0x01, 0x00, 0x04, 0x0b, 0x08, 0x00, 0x09, 0x00, 0x00, 0x00
        /*0020*/ 	.byte	0x00, 0x00, 0x00, 0x00


//--------------------- .nv.info._Z15kernel_l2wb_pctv --------------------------
	.section	.nv.info._Z15kernel_l2wb_pctv,"",@"SHT_CUDA_INFO"
	.sectionflags	@""
	.align	4


	//----- nvinfo : EIATTR_CUDA_API_VERSION
	.align		4
        /*0000*/ 	.byte	0x04, 0x37
        /*0002*/ 	.short	(.L_13 - .L_12)
.L_12:
        /*0004*/ 	.word	0x00000082


	//----- nvinfo : EIATTR_SPARSE_MMA_MASK
	.align		4
.L_13:
        /*0008*/ 	.byte	0x03, 0x50
        /*000a*/ 	.short	0x0000


	//----- nvinfo : EIATTR_MAXREG_COUNT
	.align		4
        /*000c*/ 	.byte	0x03, 0x1b
        /*000e*/ 	.short	0x00ff


	//----- nvinfo : EIATTR_NUM_BARRIERS
	.align		4
        /*0010*/ 	.byte	0x02, 0x4c
        /*0012*/ 	.byte	0x01
	.zero		1


	//----- nvinfo : EIATTR_MERCURY_ISA_VERSION
	.align		4
        /*0014*/ 	.byte	0x03, 0x5f
        /*0016*/ 	.short	0x0101


	//----- nvinfo : EIATTR_VRC_CTA_INIT_COUNT
	.align		4
        /*0018*/ 	.byte	0x02, 0x4a
	.zero		1
	.zero		1


	//----- nvinfo : EIATTR_EXIT_INSTR_OFFSETS
	.align		4
        /*001c*/ 	.byte	0x04, 0x1c
        /*001e*/ 	.short	(.L_15 - .L_14)


	//   ....[0]....
.L_14:
        /*0020*/ 	.word	0x00000190


	//----- nvinfo : EIATTR_SW_WAR
	.align		4
.L_15:
        /*0024*/ 	.byte	0x04, 0x36
        /*0026*/ 	.short	(.L_17 - .L_16)
.L_16:
        /*0028*/ 	.word	0x00000008
.L_17:


//--------------------- .nv.info._Z11kernel_l2wbv --------------------------
	.section	.nv.info._Z11kernel_l2wbv,"",@"SHT_CUDA_INFO"
	.sectionflags	@""
	.align	4


	//----- nvinfo : EIATTR_CUDA_API_VERSION
	.align		4
        /*0000*/ 	.byte	0x04, 0x37
        /*0002*/ 	.short	(.L_19 - .L_18)
.L_18:
        /*0004*/ 	.word	0x00000082


	//----- nvinfo : EIATTR_SPARSE_MMA_MASK
	.align		4
.L_19:
        /*0008*/ 	.byte	0x03, 0x50
        /*000a*/ 	.short	0x0000


	//----- nvinfo : EIATTR_MAXREG_COUNT
	.align		4
        /*000c*/ 	.byte	0x03, 0x1b
        /*000e*/ 	.short	0x00ff


	//----- nvinfo : EIATTR_NUM_BARRIERS
	.align		4
        /*0010*/ 	.byte	0x02, 0x4c
        /*0012*/ 	.byte	0x01
	.zero		1


	//----- nvinfo : EIATTR_MERCURY_ISA_VERSION
	.align		4
        /*0014*/ 	.byte	0x03, 0x5f
        /*0016*/ 	.short	0x0101


	//----- nvinfo : EIATTR_VRC_CTA_INIT_COUNT
	.align		4
        /*0018*/ 	.byte	0x02, 0x4a
	.zero		1
	.zero		1


	//----- nvinfo : EIATTR_EXIT_INSTR_OFFSETS
	.align		4
        /*001c*/ 	.byte	0x04, 0x1c
        /*001e*/ 	.short	(.L_21 - .L_20)


	//   ....[0]....
.L_20:
        /*0020*/ 	.word	0x00000130


	//----- nvinfo : EIATTR_SW_WAR
	.align		4
.L_21:
        /*0024*/ 	.byte	0x04, 0x36
        /*0026*/ 	.short	(.L_23 - .L_22)
.L_22:
        /*0028*/ 	.word	0x00000008
.L_23:


//--------------------- .nv.callgraph             --------------------------
	.section	.nv.callgraph,"",@"SHT_CUDA_CALLGRAPH"
	.align	4
	.sectionentsize	8
	.align		4
        /*0000*/ 	.word	0x00000000
	.align		4
        /*0004*/ 	.word	0xffffffff
	.align		4
        /*0008*/ 	.word	0x00000000
	.align		4
        /*000c*/ 	.word	0xfffffffe
	.align		4
        /*0010*/ 	.word	0x00000000
	.align		4
        /*0014*/ 	.word	0xfffffffd
	.align		4
        /*0018*/ 	.word	0x00000000
	.align		4
        /*001c*/ 	.word	0xfffffffc


//--------------------- .text._Z15kernel_l2wb_pctv --------------------------
	.section	.text._Z15kernel_l2wb_pctv,"ax",@progbits
	.align	128
        .global         _Z15kernel_l2wb_pctv
        .type           _Z15kernel_l2wb_pctv,@function
        .size           _Z15kernel_l2wb_pctv,(.L_x_2 - _Z15kernel_l2wb_pctv)
        .other          _Z15kernel_l2wb_pctv,@"STO_CUDA_ENTRY STV_DEFAULT"
_Z15kernel_l2wb_pctv:
.text._Z15kernel_l2wb_pctv:
[----:B------:R-:W-:Y:S01]  /*0000*/  LDC R1, c[0x0][0x37c] ;  /* 0x0000df00ff017b82 */ /* 0x000fe20000000800 */
[----:B------:R-:W0:Y:S01]  /*0010*/  S2R R2, SR_TID.Z ;  /* 0x0000000000027919 */ /* 0x000e220000002300 */
[----:B------:R-:W1:Y:S01]  /*0020*/  LDCU UR4, c[0x0][0x360] ;  /* 0x00006c00ff0477ac */ /* 0x000e620008000800 */
[----:B------:R-:W-:Y:S01]  /*0030*/  CS2R R4, SRZ ;  /* 0x0000000000047805 */ /* 0x000fe2000001ff00 */
[----:B------:R-:W2:Y:S01]  /*0040*/  S2R R0, SR_TID.Y ;  /* 0x0000000000007919 */ /* 0x000ea20000002200 */
[----:B------:R-:W3:Y:S01]  /*0050*/  LDCU UR5, c[0x0][0x364] ;  /* 0x00006c80ff0577ac */ /* 0x000ee20008000800 */
[----:B------:R-:W2:Y:S02]  /*0060*/  S2R R3, SR_TID.X ;  /* 0x0000000000037919 */ /* 0x000ea40000002100 */
[----:B------:R-:W-:Y:S01]  /*0070*/  BAR.SYNC.DEFER_BLOCKING 0x0 ;  /* 0x0000000000007b1d */ /* 0x000fe20000010000 */
[----:B-1----:R-:W-:-:S06]  /*0080*/  UIADD3 UR6, UPT, UPT, -UR4, URZ, URZ ;  /* 0x000000ff04067290 */ /* 0x002fcc000fffe1ff */
[----:B0-----:R-:W-:Y:S02]  /*0090*/  IMAD R2, R2, UR6, RZ ;  /* 0x0000000602027c24 */ /* 0x001fe4000f8e02ff */
[----:B--2---:R-:W-:Y:S02]  /*00a0*/  IMAD R0, R0, UR4, R3 ;  /* 0x0000000400007c24 */ /* 0x004fe4000f8e0203 */
[----:B---3--:R-:W-:Y:S01]  /*00b0*/  IMAD R3, R2, UR5, RZ ;  /* 0x0000000502037c24 */ /* 0x008fe2000f8e02ff */
[----:B------:R-:W0:Y:S04]  /*00c0*/  LDCU.64 UR4, c[0x0][0x358] ;  /* 0x00006b00ff0477ac */ /* 0x000e280008000a00 */
[----:B------:R-:W-:-:S13]  /*00d0*/  ISETP.NE.AND P0, PT, R0, R3, PT ;  /* 0x000000030000720c */ /* 0x000fda0003f05270 */
[----:B------:R-:W-:-:S05]  /*00e0*/  @!P0 CS2R R2, SRZ ;  /* 0x0000000000028805 */ /* 0x000fca000001ff00 */
[----:B0-----:R-:W-:Y:S01]  /*00f0*/  @!P0 STG.E.STRONG.GPU desc[UR4][R2.64], RZ ;  /* 0x000000ff02008986 */ /* 0x001fe2000c10f904 */
[----:B------:R-:W-:Y:S06]  /*0100*/  MEMBAR.SC.GPU ;  /* 0x0000000000007992 */ /* 0x000fec0000002000 */
[----:B------:R-:W-:-:S00]  /*0110*/  ERRBAR ;  /* 0x00000000000079ab */ /* 0x000fc00000000000 */
[----:B------:R-:W-:Y:S06]  /*0120*/  CGAERRBAR ;  /* 0x00000000000075ab */ /* 0x000fec0000000000 */
[----:B------:R-:W-:Y:S04]  /*0130*/  CCTL.IVALL ;  /* 0x00000000ff00798f */ /* 0x000fe80002000000 */
[----:B------:R-:W-:Y:S01]  /*0140*/  STG.E.STRONG.SM desc[UR4][R4.64], RZ ;  /* 0x000000ff04007986 */ /* 0x000fe2000c10b904 */
[----:B------:R-:W-:Y:S06]  /*0150*/  MEMBAR.SC.GPU ;  /* 0x0000000000007992 */ /* 0x000fec0000002000 */
[----:B------:R-:W-:-:S00]  /*0160*/  ERRBAR ;  /* 0x00000000000079ab */ /* 0x000fc00000000000 */
[----:B------:R-:W-:Y:S06]  /*0170*/  CGAERRBAR ;  /* 0x00000000000075ab */ /* 0x000fec0000000000 */
[----:B------:R-:W-:Y:S01]  /*0180*/  CCTL.IVALL ;  /* 0x00000000ff00798f */ /* 0x000fe20002000000 */
[----:B------:R-:W-:Y:S05]  /*0190*/  EXIT ;  /* 0x000000000000794d */ /* 0x000fea0003800000 */
.L_x_0:
[----:B------:R-:W-:-:S00]  /*01a0*/  BRA `(.L_x_0) ;  /* 0xfffffffc00fc7947 */ /* 0x000fc0000383ffff */
[----:B------:R-:W-:-:S00]  /*01b0*/  NOP ;  /* 0x0000000000007918 */ /* 0x000fc00000000000 */
        /* <DEDUP_REMOVED lines=12> */
.L_x_2:


//--------------------- .text._Z11kernel_l2wbv    --------------------------
	.section	.text._Z11kernel_l2wbv,"ax",@progbits
	.align	128
        .global         _Z11kernel_l2wbv
        .type           _Z11kernel_l2wbv,@function
        .size           _Z11kernel_l2wbv,(.L_x_3 - _Z11kernel_l2wbv)
        .other          _Z11kernel_l2wbv,@"STO_CUDA_ENTRY STV_DEFAULT"
_Z11kernel_l2wbv:
.text._Z11kernel_l2wbv:
[----:B------:R-:W-:Y:S01]  /*0000*/  LDC R1, c[0x0][0x37c] ;  /* 0x0000df00ff017b82 */ /* 0x000fe20000000800 */
[----:B------:R-:W0:Y:S01]  /*0010*/  S2R R2, SR_TID.Z ;  /* 0x0000000000027919 */ /* 0x000e220000002300 */
[----:B------:R-:W1:Y:S01]  /*0020*/  LDCU UR4, c[0x0][0x360] ;  /* 0x00006c00ff0477ac */ /* 0x000e620008000800 */
[----:B------:R-:W2:Y:S01]  /*0030*/  S2R R0, SR_TID.Y ;  /* 0x0000000000007919 */ /* 0x000ea20000002200 */
[----:B------:R-:W3:Y:S01]  /*0040*/  LDCU UR5, c[0x0][0x364] ;  /* 0x00006c80ff0577ac */ /* 0x000ee20008000800 */
[----:B------:R-:W2:Y:S03]  /*0050*/  S2R R3, SR_TID.X ;  /* 0x0000000000037919 */ /* 0x000ea60000002100 */
        /* <DEDUP_REMOVED lines=12> */
[----:B------:R-:W-:Y:S01]  /*0120*/  CCTL.IVALL ;  /* 0x00000000ff00798f */ /* 0x000fe20002000000 */
[----:B------:R-:W-:Y:S05]  /*0130*/  EXIT ;  /* 0x000000000000794d */ /* 0x000fea0003800000 */
.L_x_1:
        /* <DEDUP_REMOVED lines=12> */
.L_x_3:


//--------------------- .nv.shared.reserved.0     --------------------------
	.section	.nv.shared.reserved.0,"aw",@nobits
	.weak		__nv_reservedSMEM_offset_0_alias
	.size		__nv_reservedSMEM_offset_0_alias, 0, 64
	.other		__nv_reservedSMEM_offset_0_alias,@"STO_CUDA_RESERVED_SHARED STV_DEFAULT"
__nv_reservedSMEM_offset_0_alias:
	.zero		0
	.zero		64


//--------------------- .nv.constant0._Z15kernel_l2wb_pctv --------------------------
	.section	.nv.constant0._Z15kernel_l2wb_pctv,"a",@progbits
	.sectionflags	@""
	.align	4
.nv.constant0._Z15kernel_l2wb_pctv:
	.zero		896


//--------------------- .nv.constant0._Z11kernel_l2wbv --------------------------
	.section	.nv.constant0._Z11kernel_l2wbv,"a",@progbits
	.sectionflags	@""
	.align	4
.nv.constant0._Z11kernel_l2wbv:
	.zero		896


//--------------------- SYMBOLS --------------------------

	.type		.nv.reservedSmem.offset0,@object
	.size		.nv.reservedSmem.offset0,0x4
